//
// Generated by NVIDIA NVVM Compiler
//
// Compiler Build ID: CL-36424714
// Cuda compilation tools, release 13.0, V13.0.88
// Based on NVVM 20.0.0
//

.version 9.0
.target sm_100
.address_size 64

	// .globl	_Z4geluPfS_
.func  (.param .b64 func_retval0) __internal_accurate_pow
(
	.param .b64 __internal_accurate_pow_param_0
)
;

.visible .entry _Z4geluPfS_(
	.param .u64 .ptr .align 1 _Z4geluPfS__param_0,
	.param .u64 .ptr .align 1 _Z4geluPfS__param_1
)
.maxntid 1024
{
	.reg .pred 	%p<17>;
	.reg .b32 	%r<26>;
	.reg .b32 	%f<7>;
	.reg .b64 	%rd<9>;
	.reg .b64 	%fd<70>;

	ld.param.u64 	%rd1, [_Z4geluPfS__param_0];
	ld.param.u64 	%rd2, [_Z4geluPfS__param_1];
	mov.u32 	%r6, %ctaid.x;
	shl.b32 	%r7, %r6, 10;
	mov.u32 	%r8, %tid.x;
	or.b32  	%r1, %r7, %r8;
	setp.gt.u32 	%p1, %r1, 5119;
	@%p1 bra 	$L__BB0_12;
	cvta.to.global.u64 	%rd3, %rd1;
	mul.wide.u32 	%rd4, %r1, 4;
	add.s64 	%rd5, %rd3, %rd4;
	ld.global.nc.f32 	%f1, [%rd5];
	cvt.f64.f32 	%fd1, %f1;
	{
	.reg .b32 %temp; 
	mov.b64 	{%temp, %r2}, %fd1;
	}
	mov.f64 	%fd14, 0d4008000000000000;
	{
	.reg .b32 %temp; 
	mov.b64 	{%temp, %r9}, %fd14;
	}
	and.b32  	%r4, %r9, 2146435072;
	setp.eq.s32 	%p2, %r4, 1073741824;
	abs.f64 	%fd2, %fd1;
	{ // callseq 0, 0
	.param .b64 param0;
	st.param.f64 	[param0], %fd2;
	.param .b64 retval0;
	call.uni (retval0), 
	__internal_accurate_pow, 
	(
	param0
	);
	ld.param.f64 	%fd15, [retval0];
	} // callseq 0
	setp.lt.s32 	%p3, %r2, 0;
	neg.f64 	%fd17, %fd15;
	selp.f64 	%fd18, %fd17, %fd15, %p2;
	selp.f64 	%fd68, %fd18, %fd15, %p3;
	setp.neu.f32 	%p4, %f1, 0f00000000;
	@%p4 bra 	$L__BB0_3;
	setp.eq.s32 	%p5, %r4, 1073741824;
	selp.b32 	%r10, %r2, 0, %p5;
	setp.lt.s32 	%p6, %r9, 0;
	or.b32  	%r11, %r10, 2146435072;
	selp.b32 	%r12, %r11, %r10, %p6;
	mov.b32 	%r13, 0;
	mov.b64 	%fd68, {%r13, %r12};
$L__BB0_3:
	add.f64 	%fd19, %fd1, 0d4008000000000000;
	{
	.reg .b32 %temp; 
	mov.b64 	{%temp, %r14}, %fd19;
	}
	and.b32  	%r15, %r14, 2146435072;
	setp.ne.s32 	%p7, %r15, 2146435072;
	@%p7 bra 	$L__BB0_8;
	setp.num.f32 	%p8, %f1, %f1;
	@%p8 bra 	$L__BB0_6;
	mov.f64 	%fd20, 0d4008000000000000;
	add.rn.f64 	%fd68, %fd1, %fd20;
	bra.uni 	$L__BB0_8;
$L__BB0_6:
	setp.neu.f64 	%p9, %fd2, 0d7FF0000000000000;
	@%p9 bra 	$L__BB0_8;
	setp.lt.s32 	%p10, %r2, 0;
	setp.eq.s32 	%p11, %r4, 1073741824;
	setp.lt.s32 	%p12, %r9, 0;
	selp.b32 	%r17, 0, 2146435072, %p12;
	and.b32  	%r18, %r9, 2147483647;
	setp.ne.s32 	%p13, %r18, 1071644672;
	or.b32  	%r19, %r17, -2147483648;
	selp.b32 	%r20, %r19, %r17, %p13;
	selp.b32 	%r21, %r20, %r17, %p11;
	selp.b32 	%r22, %r21, %r17, %p10;
	mov.b32 	%r23, 0;
	mov.b64 	%fd68, {%r23, %r22};
$L__BB0_8:
	setp.eq.f32 	%p14, %f1, 0f3F800000;
	mul.f64 	%fd21, %fd68, 0d3FA6E4E26D4801F7;
	selp.f64 	%fd22, 0d3FA6E4E26D4801F7, %fd21, %p14;
	add.f64 	%fd23, %fd22, %fd1;
	mul.f64 	%fd9, %fd23, 0d3FE9884533D43651;
	{
	.reg .b32 %temp; 
	mov.b64 	{%temp, %r24}, %fd9;
	}
	and.b32  	%r5, %r24, 2147483647;
	{
	.reg .b32 %temp; 
	mov.b64 	{%r25, %temp}, %fd9;
	}
	mov.b64 	%fd10, {%r25, %r5};
	setp.ltu.f64 	%p15, %fd10, 0d3FE4F92224DD2F1A;
	@%p15 bra 	$L__BB0_10;
	add.f64 	%fd24, %fd10, %fd10;
	cvt.rn.f32.f64 	%f2, %fd24;
	mul.f32 	%f3, %f2, 0f3FB8AA3B;
	cvt.rni.f32.f32 	%f4, %f3;
	cvt.f64.f32 	%fd25, %f4;
	fma.rn.f64 	%fd26, %fd25, 0dBFE62E42FEFA39EF, %fd24;
	fma.rn.f64 	%fd27, %fd26, 0d3E5AE904A4741B81, 0d3E928A27F89B6999;
	fma.rn.f64 	%fd28, %fd27, %fd26, 0d3EC71DE715FF7E07;
	fma.rn.f64 	%fd29, %fd28, %fd26, 0d3EFA019A6B0AC45A;
	fma.rn.f64 	%fd30, %fd29, %fd26, 0d3F2A01A017EED94F;
	fma.rn.f64 	%fd31, %fd30, %fd26, 0d3F56C16C17F2A71B;
	fma.rn.f64 	%fd32, %fd31, %fd26, 0d3F811111111173C4;
	fma.rn.f64 	%fd33, %fd32, %fd26, 0d3FA555555555211A;
	fma.rn.f64 	%fd34, %fd33, %fd26, 0d3FC5555555555540;
	fma.rn.f64 	%fd35, %fd34, %fd26, 0d3FE0000000000005;
	mul.f64 	%fd36, %fd26, %fd35;
	fma.rn.f64 	%fd37, %fd36, %fd26, %fd26;
	ex2.approx.ftz.f32 	%f5, %f4;
	cvt.f64.f32 	%fd38, %f5;
	mov.f64 	%fd39, 0d3FF0000000000000;
	sub.f64 	%fd40, %fd39, %fd38;
	neg.f64 	%fd41, %fd37;
	fma.rn.f64 	%fd42, %fd41, %fd38, %fd40;
	mov.f64 	%fd43, 0d4000000000000000;
	sub.f64 	%fd44, %fd43, %fd42;
	rcp.approx.ftz.f64 	%fd45, %fd44;
	neg.f64 	%fd46, %fd44;
	fma.rn.f64 	%fd47, %fd46, %fd45, 0d3FF0000000000000;
	fma.rn.f64 	%fd48, %fd47, %fd47, %fd47;
	fma.rn.f64 	%fd49, %fd48, %fd45, %fd45;
	fma.rn.f64 	%fd50, %fd49, 0dC000000000000000, 0d3FF0000000000000;
	setp.gt.u32 	%p16, %r5, 1077088193;
	selp.f64 	%fd51, 0d3FF0000000000000, %fd50, %p16;
	copysign.f64 	%fd69, %fd9, %fd51;
	bra.uni 	$L__BB0_11;
$L__BB0_10:
	mul.f64 	%fd52, %fd9, %fd9;
	fma.rn.f64 	%fd53, %fd52, 0dBEF0BC46E2F5E964, 0d3F14359F420AFC3D;
	fma.rn.f64 	%fd54, %fd53, %fd52, 0dBF2DF9F0728C5D84;
	fma.rn.f64 	%fd55, %fd54, %fd52, 0d3F4337D1CEC4F033;
	fma.rn.f64 	%fd56, %fd55, %fd52, 0dBF57D6E9674335B3;
	fma.rn.f64 	%fd57, %fd56, %fd52, 0d3F6D6D000D7AAD3D;
	fma.rn.f64 	%fd58, %fd57, %fd52, 0dBF8226E1F3CF1EF5;
	fma.rn.f64 	%fd59, %fd58, %fd52, 0d3F9664F47EC0C8CF;
	fma.rn.f64 	%fd60, %fd59, %fd52, 0dBFABA1BA1B80AB40;
	fma.rn.f64 	%fd61, %fd60, %fd52, 0d3FC111111110FA4A;
	fma.rn.f64 	%fd62, %fd61, %fd52, 0dBFD5555555555550;
	fma.rn.f64 	%fd63, %fd62, %fd52, 0d0000000000000000;
	fma.rn.f64 	%fd69, %fd63, %fd9, %fd9;
$L__BB0_11:
	add.f64 	%fd64, %fd69, 0d3FF0000000000000;
	mul.f64 	%fd65, %fd1, 0d3FE0000000000000;
	mul.f64 	%fd66, %fd65, %fd64;
	cvt.rn.f32.f64 	%f6, %fd66;
	cvta.to.global.u64 	%rd6, %rd2;
	add.s64 	%rd8, %rd6, %rd4;
	st.global.f32 	[%rd8], %f6;
$L__BB0_12:
	ret;

}
.func  (.param .b64 func_retval0) __internal_accurate_pow(
	.param .b64 __internal_accurate_pow_param_0
)
{
	.reg .pred 	%p<8>;
	.reg .b32 	%r<49>;
	.reg .b32 	%f<3>;
	.reg .b64 	%fd<109>;

	ld.param.f64 	%fd10, [__internal_accurate_pow_param_0];
	{
	.reg .b32 %temp; 
	mov.b64 	{%temp, %r46}, %fd10;
	}
	{
	.reg .b32 %temp; 
	mov.b64 	{%r45, %temp}, %fd10;
	}
	shr.u32 	%r47, %r46, 20;
	setp.gt.u32 	%p1, %r46, 1048575;
	@%p1 bra 	$L__BB1_2;
	mul.f64 	%fd11, %fd10, 0d4350000000000000;
	{
	.reg .b32 %temp; 
	mov.b64 	{%temp, %r46}, %fd11;
	}
	{
	.reg .b32 %temp; 
	mov.b64 	{%r45, %temp}, %fd11;
	}
	shr.u32 	%r16, %r46, 20;
	add.s32 	%r47, %r16, -54;
$L__BB1_2:
	add.s32 	%r48, %r47, -1023;
	and.b32  	%r17, %r46, -2146435073;
	or.b32  	%r18, %r17, 1072693248;
	mov.b64 	%fd107, {%r45, %r18};
	setp.lt.u32 	%p2, %r18, 1073127583;
	@%p2 bra 	$L__BB1_4;
	{
	.reg .b32 %temp; 
	mov.b64 	{%r19, %temp}, %fd107;
	}
	{
	.reg .b32 %temp; 
	mov.b64 	{%temp, %r20}, %fd107;
	}
	add.s32 	%r21, %r20, -1048576;
	mov.b64 	%fd107, {%r19, %r21};
	add.s32 	%r48, %r47, -1022;
$L__BB1_4:
	add.f64 	%fd12, %fd107, 0dBFF0000000000000;
	add.f64 	%fd13, %fd107, 0d3FF0000000000000;
	rcp.approx.ftz.f64 	%fd14, %fd13;
	neg.f64 	%fd15, %fd13;
	fma.rn.f64 	%fd16, %fd15, %fd14, 0d3FF0000000000000;
	fma.rn.f64 	%fd17, %fd16, %fd16, %fd16;
	fma.rn.f64 	%fd18, %fd17, %fd14, %fd14;
	mul.f64 	%fd19, %fd12, %fd18;
	fma.rn.f64 	%fd20, %fd12, %fd18, %fd19;
	mul.f64 	%fd21, %fd20, %fd20;
	fma.rn.f64 	%fd22, %fd21, 0d3EB0F5FF7D2CAFE2, 0d3ED0F5D241AD3B5A;
	fma.rn.f64 	%fd23, %fd22, %fd21, 0d3EF3B20A75488A3F;
	fma.rn.f64 	%fd24, %fd23, %fd21, 0d3F1745CDE4FAECD5;
	fma.rn.f64 	%fd25, %fd24, %fd21, 0d3F3C71C7258A578B;
	fma.rn.f64 	%fd26, %fd25, %fd21, 0d3F6249249242B910;
	fma.rn.f64 	%fd27, %fd26, %fd21, 0d3F89999999999DFB;
	sub.f64 	%fd28, %fd12, %fd20;
	add.f64 	%fd29, %fd28, %fd28;
	neg.f64 	%fd30, %fd20;
	fma.rn.f64 	%fd31, %fd30, %fd12, %fd29;
	mul.f64 	%fd32, %fd18, %fd31;
	fma.rn.f64 	%fd33, %fd21, %fd27, 0d3FB5555555555555;
	mov.f64 	%fd34, 0d3FB5555555555555;
	sub.f64 	%fd35, %fd34, %fd33;
	fma.rn.f64 	%fd36, %fd21, %fd27, %fd35;
	add.f64 	%fd37, %fd36, 0dBC46A4CB00B9E7B0;
	add.f64 	%fd38, %fd33, %fd37;
	sub.f64 	%fd39, %fd33, %fd38;
	add.f64 	%fd40, %fd37, %fd39;
	mul.rn.f64 	%fd41, %fd20, %fd20;
	neg.f64 	%fd42, %fd41;
	fma.rn.f64 	%fd43, %fd20, %fd20, %fd42;
	{
	.reg .b32 %temp; 
	mov.b64 	{%r22, %temp}, %fd32;
	}
	{
	.reg .b32 %temp; 
	mov.b64 	{%temp, %r23}, %fd32;
	}
	add.s32 	%r24, %r23, 1048576;
	mov.b64 	%fd44, {%r22, %r24};
	fma.rn.f64 	%fd45, %fd20, %fd44, %fd43;
	mul.rn.f64 	%fd46, %fd41, %fd20;
	neg.f64 	%fd47, %fd46;
	fma.rn.f64 	%fd48, %fd41, %fd20, %fd47;
	fma.rn.f64 	%fd49, %fd41, %fd32, %fd48;
	fma.rn.f64 	%fd50, %fd45, %fd20, %fd49;
	mul.rn.f64 	%fd51, %fd38, %fd46;
	neg.f64 	%fd52, %fd51;
	fma.rn.f64 	%fd53, %fd38, %fd46, %fd52;
	fma.rn.f64 	%fd54, %fd38, %fd50, %fd53;
	fma.rn.f64 	%fd55, %fd40, %fd46, %fd54;
	add.f64 	%fd56, %fd51, %fd55;
	sub.f64 	%fd57, %fd51, %fd56;
	add.f64 	%fd58, %fd55, %fd57;
	add.f64 	%fd59, %fd20, %fd56;
	sub.f64 	%fd60, %fd20, %fd59;
	add.f64 	%fd61, %fd56, %fd60;
	add.f64 	%fd62, %fd58, %fd61;
	add.f64 	%fd63, %fd32, %fd62;
	add.f64 	%fd64, %fd59, %fd63;
	sub.f64 	%fd65, %fd59, %fd64;
	add.f64 	%fd66, %fd63, %fd65;
	xor.b32  	%r25, %r48, -2147483648;
	mov.b32 	%r26, 1127219200;
	mov.b64 	%fd67, {%r25, %r26};
	mov.b32 	%r27, -2147483648;
	mov.b64 	%fd68, {%r27, %r26};
	sub.f64 	%fd69, %fd67, %fd68;
	fma.rn.f64 	%fd70, %fd69, 0d3FE62E42FEFA39EF, %fd64;
	fma.rn.f64 	%fd71, %fd69, 0dBFE62E42FEFA39EF, %fd70;
	sub.f64 	%fd72, %fd71, %fd64;
	sub.f64 	%fd73, %fd66, %fd72;
	fma.rn.f64 	%fd74, %fd69, 0d3C7ABC9E3B39803F, %fd73;
	add.f64 	%fd75, %fd70, %fd74;
	sub.f64 	%fd76, %fd70, %fd75;
	add.f64 	%fd77, %fd74, %fd76;
	mov.f64 	%fd78, 0d4008000000000000;
	{
	.reg .b32 %temp; 
	mov.b64 	{%temp, %r28}, %fd78;
	}
	{
	.reg .b32 %temp; 
	mov.b64 	{%r29, %temp}, %fd78;
	}
	shl.b32 	%r30, %r28, 1;
	setp.gt.u32 	%p3, %r30, -33554433;
	and.b32  	%r31, %r28, -15728641;
	selp.b32 	%r32, %r31, %r28, %p3;
	mov.b64 	%fd79, {%r29, %r32};
	mul.rn.f64 	%fd80, %fd75, %fd79;
	neg.f64 	%fd81, %fd80;
	fma.rn.f64 	%fd82, %fd75, %fd79, %fd81;
	fma.rn.f64 	%fd83, %fd77, %fd79, %fd82;
	add.f64 	%fd4, %fd80, %fd83;
	sub.f64 	%fd84, %fd80, %fd4;
	add.f64 	%fd5, %fd83, %fd84;
	fma.rn.f64 	%fd85, %fd4, 0d3FF71547652B82FE, 0d4338000000000000;
	{
	.reg .b32 %temp; 
	mov.b64 	{%r13, %temp}, %fd85;
	}
	mov.f64 	%fd86, 0dC338000000000000;
	add.rn.f64 	%fd87, %fd85, %fd86;
	fma.rn.f64 	%fd88, %fd87, 0dBFE62E42FEFA39EF, %fd4;
	fma.rn.f64 	%fd89, %fd87, 0dBC7ABC9E3B39803F, %fd88;
	fma.rn.f64 	%fd90, %fd89, 0d3E5ADE1569CE2BDF, 0d3E928AF3FCA213EA;
	fma.rn.f64 	%fd91, %fd90, %fd89, 0d3EC71DEE62401315;
	fma.rn.f64 	%fd92, %fd91, %fd89, 0d3EFA01997C89EB71;
	fma.rn.f64 	%fd93, %fd92, %fd89, 0d3F2A01A014761F65;
	fma.rn.f64 	%fd94, %fd93, %fd89, 0d3F56C16C1852B7AF;
	fma.rn.f64 	%fd95, %fd94, %fd89, 0d3F81111111122322;
	fma.rn.f64 	%fd96, %fd95, %fd89, 0d3FA55555555502A1;
	fma.rn.f64 	%fd97, %fd96, %fd89, 0d3FC5555555555511;
	fma.rn.f64 	%fd98, %fd97, %fd89, 0d3FE000000000000B;
	fma.rn.f64 	%fd99, %fd98, %fd89, 0d3FF0000000000000;
	fma.rn.f64 	%fd100, %fd99, %fd89, 0d3FF0000000000000;
	{
	.reg .b32 %temp; 
	mov.b64 	{%r14, %temp}, %fd100;
	}
	{
	.reg .b32 %temp; 
	mov.b64 	{%temp, %r15}, %fd100;
	}
	shl.b32 	%r33, %r13, 20;
	add.s32 	%r34, %r33, %r15;
	mov.b64 	%fd108, {%r14, %r34};
	{
	.reg .b32 %temp; 
	mov.b64 	{%temp, %r35}, %fd4;
	}
	mov.b32 	%f2, %r35;
	abs.f32 	%f1, %f2;
	setp.lt.f32 	%p4, %f1, 0f4086232B;
	@%p4 bra 	$L__BB1_7;
	setp.lt.f64 	%p5, %fd4, 0d0000000000000000;
	add.f64 	%fd101, %fd4, 0d7FF0000000000000;
	selp.f64 	%fd108, 0d0000000000000000, %fd101, %p5;
	setp.geu.f32 	%p6, %f1, 0f40874800;
	@%p6 bra 	$L__BB1_7;
	shr.u32 	%r36, %r13, 31;
	add.s32 	%r37, %r13, %r36;
	shr.s32 	%r38, %r37, 1;
	shl.b32 	%r39, %r38, 20;
	add.s32 	%r40, %r15, %r39;
	mov.b64 	%fd102, {%r14, %r40};
	sub.s32 	%r41, %r13, %r38;
	shl.b32 	%r42, %r41, 20;
	add.s32 	%r43, %r42, 1072693248;
	mov.b32 	%r44, 0;
	mov.b64 	%fd103, {%r44, %r43};
	mul.f64 	%fd108, %fd103, %fd102;
$L__BB1_7:
	abs.f64 	%fd104, %fd108;
	setp.eq.f64 	%p7, %fd104, 0d7FF0000000000000;
	fma.rn.f64 	%fd105, %fd108, %fd5, %fd108;
	selp.f64 	%fd106, %fd108, %fd105, %p7;
	st.param.f64 	[func_retval0], %fd106;
	ret;

}


// ===== COMPILED SASS (sm_100) =====

	.target	sm_100

	.elftype	@"ET_EXEC"


//--------------------- .note.nv.tkinfo           --------------------------
	.section	.note.nv.tkinfo,"",@"SHT_NOTE"
	.sectionflags	@"SHF_NOTE_NV_TKINFO"
	.tkinfo
        /*0018*/ 	.word	0x00000002
        /*0030*/ 	.string	""
        /*0030*/ 	.string	"ptxas"
        /*0030*/ 	.string	"Cuda compilation tools, release 13.0, V13.0.88"
        /*0030*/ 	.string	"Build cuda_13.0.r13.0/compiler.36424714_0"
        /*0030*/ 	.string	"-arch sm_100 -m 64 "



//--------------------- .note.nv.cuinfo           --------------------------
	.section	.note.nv.cuinfo,"",@"SHT_NOTE"
	.sectionflags	@"SHF_NOTE_NV_CUINFO"
        /*0018*/ 	.short	0x0002
        /*001a*/ 	.short	0x0064
        /*001c*/ 	.short	0x0082
	.zero		2


//--------------------- .nv.info                  --------------------------
	.section	.nv.info,"",@"SHT_CUDA_INFO"
	.align	4


	//----- nvinfo : EIATTR_REGCOUNT
	.align		4
        /*0000*/ 	.byte	0x04, 0x2f
        /*0002*/ 	.short	(.L_1 - .L_0)
	.align		4
.L_0:
        /*0004*/ 	.word	index@(_Z4geluPfS_)
        /*0008*/ 	.word	0x0000001e


	//----- nvinfo : EIATTR_FRAME_SIZE
	.align		4
.L_1:
        /*000c*/ 	.byte	0x04, 0x11
        /*000e*/ 	.short	(.L_3 - .L_2)
	.align		4
.L_2:
        /*0010*/ 	.word	index@($_Z4geluPfS_$__internal_accurate_pow)
        /*0014*/ 	.word	0x00000000


	//----- nvinfo : EIATTR_FRAME_SIZE
	.align		4
.L_3:
        /*0018*/ 	.byte	0x04, 0x11
        /*001a*/ 	.short	(.L_5 - .L_4)
	.align		4
.L_4:
        /*001c*/ 	.word	index@(_Z4geluPfS_)
        /*0020*/ 	.word	0x00000000


	//----- nvinfo : EIATTR_MIN_STACK_SIZE
	.align		4
.L_5:
        /*0024*/ 	.byte	0x04, 0x12
        /*0026*/ 	.short	(.L_7 - .L_6)
	.align		4
.L_6:
        /*0028*/ 	.word	index@(_Z4geluPfS_)
        /*002c*/ 	.word	0x00000000
.L_7:


//--------------------- .nv.compat                --------------------------
	.section	.nv.compat,"",@"SHT_CUDA_COMPAT_INFO"
	.align	4
        /*0000*/ 	.byte	0x02, 0x09, 0x00, 0x00, 0x02, 0x02, 0x01, 0x00, 0x02, 0x05, 0x05, 0x00, 0x03, 0x07, 0x01, 0x01
        /*0010*/ 	.byte	0x02, 0x03, 0x00, 0x00, 0x02, 0x06, 0x01, 0x00, 0x04, 0x0b, 0x08, 0x00, 0x01, 0x00, 0x00, 0x00
        /*0020*/ 	.byte	0x00, 0x00, 0x00, 0x00


//--------------------- .nv.info._Z4geluPfS_      --------------------------
	.section	.nv.info._Z4geluPfS_,"",@"SHT_CUDA_INFO"
	.sectionflags	@""
	.align	4


	//----- nvinfo : EIATTR_CUDA_API_VERSION
	.align		4
        /*0000*/ 	.byte	0x04, 0x37
        /*0002*/ 	.short	(.L_9 - .L_8)
.L_8:
        /*0004*/ 	.word	0x00000082


	//----- nvinfo : EIATTR_KPARAM_INFO
	.align		4
.L_9:
        /*0008*/ 	.byte	0x04, 0x17
        /*000a*/ 	.short	(.L_11 - .L_10)
.L_10:
        /*000c*/ 	.word	0x00000000
        /*0010*/ 	.short	0x0001
        /*0012*/ 	.short	0x0008
        /*0014*/ 	.byte	0x00, 0xf5, 0x21, 0x00


	//----- nvinfo : EIATTR_KPARAM_INFO
	.align		4
.L_11:
        /*0018*/ 	.byte	0x04, 0x17
        /*001a*/ 	.short	(.L_13 - .L_12)
.L_12:
        /*001c*/ 	.word	0x00000000
        /*0020*/ 	.short	0x0000
        /*0022*/ 	.short	0x0000
        /*0024*/ 	.byte	0x00, 0xf5, 0x21, 0x00


	//----- nvinfo : EIATTR_SPARSE_MMA_MASK
	.align		4
.L_13:
        /*0028*/ 	.byte	0x03, 0x50
        /*002a*/ 	.short	0x0000


	//----- nvinfo : EIATTR_MAXREG_COUNT
	.align		4
        /*002c*/ 	.byte	0x03, 0x1b
        /*002e*/ 	.short	0x0040


	//----- nvinfo : EIATTR_MERCURY_ISA_VERSION
	.align		4
        /*0030*/ 	.byte	0x03, 0x5f
        /*0032*/ 	.short	0x0101


	//----- nvinfo : EIATTR_VRC_CTA_INIT_COUNT
	.align		4
        /*0034*/ 	.byte	0x02, 0x4a
	.zero		1
	.zero		1


	//----- nvinfo : EIATTR_EXIT_INSTR_OFFSETS
	.align		4
        /*0038*/ 	.byte	0x04, 0x1c
        /*003a*/ 	.short	(.L_15 - .L_14)


	//   ....[0]....
.L_14:
        /*003c*/ 	.word	0x00000060


	//   ....[1]....
        /*0040*/ 	.word	0x000009b0


	//----- nvinfo : EIATTR_MAX_THREADS
	.align		4
.L_15:
        /*0044*/ 	.byte	0x04, 0x05
        /*0046*/ 	.short	(.L_17 - .L_16)
.L_16:
        /*0048*/ 	.word	0x00000400
        /*004c*/ 	.word	0x00000001
        /*0050*/ 	.word	0x00000001


	//----- nvinfo : EIATTR_CRS_STACK_SIZE
	.align		4
.L_17:
        /*0054*/ 	.byte	0x04, 0x1e
        /*0056*/ 	.short	(.L_19 - .L_18)
.L_18:
        /*0058*/ 	.word	0x00000000


	//----- nvinfo : EIATTR_CBANK_PARAM_SIZE
	.align		4
.L_19:
        /*005c*/ 	.byte	0x03, 0x19
        /*005e*/ 	.short	0x0010


	//----- nvinfo : EIATTR_PARAM_CBANK
	.align		4
        /*0060*/ 	.byte	0x04, 0x0a
        /*0062*/ 	.short	(.L_21 - .L_20)
	.align		4
.L_20:
        /*0064*/ 	.word	index@(.nv.constant0._Z4geluPfS_)
        /*0068*/ 	.short	0x0380
        /*006a*/ 	.short	0x0010


	//----- nvinfo : EIATTR_SW_WAR
	.align		4
.L_21:
        /*006c*/ 	.byte	0x04, 0x36
        /*006e*/ 	.short	(.L_23 - .L_22)
.L_22:
        /*0070*/ 	.word	0x00000008
.L_23:


//--------------------- .nv.callgraph             --------------------------
	.section	.nv.callgraph,"",@"SHT_CUDA_CALLGRAPH"
	.align	4
	.sectionentsize	8
	.align		4
        /*0000*/ 	.word	0x00000000
	.align		4
        /*0004*/ 	.word	0xffffffff
	.align		4
        /*0008*/ 	.word	0x00000000
	.align		4
        /*000c*/ 	.word	0xfffffffe
	.align		4
        /*0010*/ 	.word	0x00000000
	.align		4
        /*0014*/ 	.word	0xfffffffd
	.align		4
        /*0018*/ 	.word	0x00000000
	.align		4
        /*001c*/ 	.word	0xfffffffc


//--------------------- .text._Z4geluPfS_         --------------------------
	.section	.text._Z4geluPfS_,"ax",@progbits
	.align	128
        .global         _Z4geluPfS_
        .type           _Z4geluPfS_,@function
        .size           _Z4geluPfS_,(.L_x_8 - _Z4geluPfS_)
        .other          _Z4geluPfS_,@"STO_CUDA_ENTRY STV_DEFAULT"
_Z4geluPfS_:
.text._Z4geluPfS_:
[----:B------:R-:W-:Y:S01]  /*0000*/  LDC R1, c[0x0][0x37c] ;  /* 0x0000df00ff017b82 */ /* 0x000fe20000000800 */
[----:B------:R-:W0:Y:S07]  /*0010*/  S2R R2, SR_TID.X ;  /* 0x0000000000027919 */ /* 0x000e2e0000002100 */
[----:B------:R-:W1:Y:S02]  /*0020*/  S2UR UR4, SR_CTAID.X ;  /* 0x00000000000479c3 */ /* 0x000e640000002500 */
[----:B-1----:R-:W-:-:S06]  /*0030*/  USHF.L.U32 UR4, UR4, 0xa, URZ ;  /* 0x0000000a04047899 */ /* 0x002fcc00080006ff */
[----:B0-----:R-:W-:-:S04]  /*0040*/  LOP3.LUT R2, R2, UR4, RZ, 0xfc, !PT ;  /* 0x0000000402027c12 */ /* 0x001fc8000f8efcff */
[----:B------:R-:W-:-:S13]  /*0050*/  ISETP.GT.U32.AND P0, PT, R2, 0x13ff, PT ;  /* 0x000013ff0200780c */ /* 0x000fda0003f04070 */
[----:B------:R-:W-:Y:S05]  /*0060*/  @P0 EXIT ;  /* 0x000000000000094d */ /* 0x000fea0003800000 */
[----:B------:R-:W0:Y:S01]  /*0070*/  LDC.64 R6, c[0x0][0x380] ;  /* 0x0000e000ff067b82 */ /* 0x000e220000000a00 */
[----:B------:R-:W1:Y:S01]  /*0080*/  LDCU.64 UR4, c[0x0][0x358] ;  /* 0x00006b00ff0477ac */ /* 0x000e620008000a00 */
[----:B0-----:R-:W-:-:S05]  /*0090*/  IMAD.WIDE.U32 R6, R2, 0x4, R6 ;  /* 0x0000000402067825 */ /* 0x001fca00078e0006 */
[----:B-1----:R-:W2:Y:S01]  /*00a0*/  LDG.E.CONSTANT R3, desc[UR4][R6.64] ;  /* 0x0000000406037981 */ /* 0x002ea2000c1e9900 */
[----:B------:R-:W-:Y:S01]  /*00b0*/  BSSY.RECONVERGENT B0, `(.L_x_0) ;  /* 0x0000004000007945 */ /* 0x000fe20003800200 */
[----:B------:R-:W-:Y:S01]  /*00c0*/  MOV R0, 0xf0 ;  /* 0x000000f000007802 */ /* 0x000fe20000000f00 */
[----:B--2---:R0:W1:Y:S06]  /*00d0*/  F2F.F64.F32 R4, R3 ;  /* 0x0000000300047310 */ /* 0x00406c0000201800 */
[----:B01----:R-:W-:Y:S05]  /*00e0*/  CALL.REL.NOINC `($_Z4geluPfS_$__internal_accurate_pow) ;  /* 0x0000000800347944 */ /* 0x003fea0003c00000 */
[----:B------:R-:W-:Y:S05]  /*00f0*/  BSYNC.RECONVERGENT B0 ;  /* 0x0000000000007941 */ /* 0x000fea0003800200 */
.L_x_0:
[----:B------:R-:W-:Y:S01]  /*0100*/  DADD R6, R4, 3 ;  /* 0x4008000004067429 */ /* 0x000fe20000000000 */
[----:B------:R-:W-:Y:S01]  /*0110*/  IMAD.MOV.U32 R8, RZ, RZ, R11 ;  /* 0x000000ffff087224 */ /* 0x000fe200078e000b */
[----:B------:R-:W-:Y:S01]  /*0120*/  FSETP.NEU.AND P1, PT, R3, RZ, PT ;  /* 0x000000ff0300720b */ /* 0x000fe20003f2d000 */
[----:B------:R-:W-:Y:S01]  /*0130*/  IMAD.MOV.U32 R9, RZ, RZ, R12 ;  /* 0x000000ffff097224 */ /* 0x000fe200078e000c */
[----:B------:R-:W-:Y:S01]  /*0140*/  ISETP.GE.AND P0, PT, R5, RZ, PT ;  /* 0x000000ff0500720c */ /* 0x000fe20003f06270 */
[----:B------:R-:W-:Y:S04]  /*0150*/  BSSY.RECONVERGENT B0, `(.L_x_1) ;  /* 0x0000010000007945 */ /* 0x000fe80003800200 */
[----:B------:R-:W-:Y:S01]  /*0160*/  DADD R8, -RZ, -R8 ;  /* 0x00000000ff087229 */ /* 0x000fe20000000908 */
[----:B------:R-:W-:-:S04]  /*0170*/  LOP3.LUT R6, R7, 0x7ff00000, RZ, 0xc0, !PT ;  /* 0x7ff0000007067812 */ /* 0x000fc800078ec0ff */
[----:B------:R-:W-:-:S05]  /*0180*/  ISETP.NE.AND P2, PT, R6, 0x7ff00000, PT ;  /* 0x7ff000000600780c */ /* 0x000fca0003f45270 */
[----:B------:R-:W-:Y:S01]  /*0190*/  FSEL R6, R8, R11, !P0 ;  /* 0x0000000b08067208 */ /* 0x000fe20004000000 */
[----:B------:R-:W-:Y:S01]  /*01a0*/  @!P1 IMAD.MOV.U32 R6, RZ, RZ, RZ ;  /* 0x000000ffff069224 */ /* 0x000fe200078e00ff */
[----:B------:R-:W-:Y:S01]  /*01b0*/  FSEL R7, R9, R12, !P0 ;  /* 0x0000000c09077208 */ /* 0x000fe20004000000 */
[----:B------:R-:W-:-:S05]  /*01c0*/  @!P1 IMAD.MOV.U32 R7, RZ, RZ, R5 ;  /* 0x000000ffff079224 */ /* 0x000fca00078e0005 */
[----:B------:R-:W-:Y:S05]  /*01d0*/  @P2 BRA `(.L_x_2) ;  /* 0x00000000001c2947 */ /* 0x000fea0003800000 */
[----:B------:R-:W-:-:S13]  /*01e0*/  FSETP.NAN.AND P1, PT, R3, R3, PT ;  /* 0x000000030300720b */ /* 0x000fda0003f28000 */
[----:B------:R-:W-:Y:S01]  /*01f0*/  @P1 DADD R6, R4, 3 ;  /* 0x4008000004061429 */ /* 0x000fe20000000000 */
[----:B------:R-:W-:Y:S10]  /*0200*/  @P1 BRA `(.L_x_2) ;  /* 0x0000000000101947 */ /* 0x000ff40003800000 */
[----:B------:R-:W-:-:S14]  /*0210*/  DSETP.NEU.AND P1, PT, |R4|, +INF , PT ;  /* 0x7ff000000400742a */ /* 0x000fdc0003f2d200 */
[----:B------:R-:W-:Y:S02]  /*0220*/  @!P1 IMAD.MOV.U32 R0, RZ, RZ, -0x100000 ;  /* 0xfff00000ff009424 */ /* 0x000fe400078e00ff */
[----:B------:R-:W-:-:S03]  /*0230*/  @!P1 IMAD.MOV.U32 R6, RZ, RZ, RZ ;  /* 0x000000ffff069224 */ /* 0x000fc600078e00ff */
[----:B------:R-:W-:-:S07]  /*0240*/  @!P1 SEL R7, R0, 0x7ff00000, !P0 ;  /* 0x7ff0000000079807 */ /* 0x000fce0004000000 */
.L_x_2:
[----:B------:R-:W-:Y:S05]  /*0250*/  BSYNC.RECONVERGENT B0 ;  /* 0x0000000000007941 */ /* 0x000fea0003800200 */
.L_x_1:
[----:B------:R-:W-:Y:S01]  /*0260*/  UMOV UR6, 0x6d4801f7 ;  /* 0x6d4801f700067882 */ /* 0x000fe20000000000 */
[----:B------:R-:W-:Y:S01]  /*0270*/  UMOV UR7, 0x3fa6e4e2 ;  /* 0x3fa6e4e200077882 */ /* 0x000fe20000000000 */
[----:B------:R-:W-:Y:S01]  /*0280*/  FSETP.NEU.AND P0, PT, R3, 1, PT ;  /* 0x3f8000000300780b */ /* 0x000fe20003f0d000 */
[----:B------:R-:W-:Y:S01]  /*0290*/  DMUL R6, R6, UR6 ;  /* 0x0000000606067c28 */ /* 0x000fe20008000000 */
[----:B------:R-:W-:Y:S01]  /*02a0*/  UMOV UR6, 0x33d43651 ;  /* 0x33d4365100067882 */ /* 0x000fe20000000000 */
[----:B------:R-:W-:Y:S01]  /*02b0*/  UMOV UR7, 0x3fe98845 ;  /* 0x3fe9884500077882 */ /* 0x000fe20000000000 */
[----:B------:R-:W-:Y:S07]  /*02c0*/  BSSY.RECONVERGENT B0, `(.L_x_3) ;  /* 0x0000067000007945 */ /* 0x000fee0003800200 */
[----:B------:R-:W-:-:S02]  /*02d0*/  FSEL R6, R6, 3.86871108216311857353e+27, P0 ;  /* 0x6d4801f706067808 */ /* 0x000fc40000000000 */
[----:B------:R-:W-:-:S06]  /*02e0*/  FSEL R7, R7, 1.3038599491119384766, P0 ;  /* 0x3fa6e4e207077808 */ /* 0x000fcc0000000000 */
[----:B------:R-:W-:-:S08]  /*02f0*/  DADD R6, R4, R6 ;  /* 0x0000000004067229 */ /* 0x000fd00000000006 */
[----:B------:R-:W-:Y:S01]  /*0300*/  DMUL R6, R6, UR6 ;  /* 0x0000000606067c28 */ /* 0x000fe20008000000 */
[----:B------:R-:W-:Y:S01]  /*0310*/  UMOV UR6, 0x24dd2f1a ;  /* 0x24dd2f1a00067882 */ /* 0x000fe20000000000 */
[----:B------:R-:W-:-:S08]  /*0320*/  UMOV UR7, 0x3fe4f922 ;  /* 0x3fe4f92200077882 */ /* 0x000fd00000000000 */
[----:B------:R-:W-:Y:S01]  /*0330*/  LOP3.LUT R9, R7, 0x7fffffff, RZ, 0xc0, !PT ;  /* 0x7fffffff07097812 */ /* 0x000fe200078ec0ff */
[----:B------:R-:W-:-:S06]  /*0340*/  IMAD.MOV.U32 R8, RZ, RZ, R6 ;  /* 0x000000ffff087224 */ /* 0x000fcc00078e0006 */
[----:B------:R-:W-:-:S14]  /*0350*/  DSETP.GE.AND P0, PT, R8, UR6, PT ;  /* 0x0000000608007e2a */ /* 0x000fdc000bf06000 */
[----:B------:R-:W-:Y:S05]  /*0360*/  @!P0 BRA `(.L_x_4) ;  /* 0x0000000000e48947 */ /* 0x000fea0003800000 */
[----:B------:R-:W-:Y:S01]  /*0370*/  DADD R12, R8, R8 ;  /* 0x00000000080c7229 */ /* 0x000fe20000000008 */
[----:B------:R-:W-:Y:S01]  /*0380*/  UMOV UR6, 0xfefa39ef ;  /* 0xfefa39ef00067882 */ /* 0x000fe20000000000 */
[----:B------:R-:W-:Y:S01]  /*0390*/  UMOV UR7, 0x3fe62e42 ;  /* 0x3fe62e4200077882 */ /* 0x000fe20000000000 */
[----:B------:R-:W-:Y:S01]  /*03a0*/  MOV R14, 0xf89b6999 ;  /* 0xf89b6999000e7802 */ /* 0x000fe20000000f00 */
[----:B------:R-:W-:Y:S01]  /*03b0*/  IMAD.MOV.U32 R15, RZ, RZ, 0x3e928a27 ;  /* 0x3e928a27ff0f7424 */ /* 0x000fe200078e00ff */
[----:B------:R-:W-:Y:S01]  /*03c0*/  ISETP.GT.U32.AND P0, PT, R9, 0x40330fc1, PT ;  /* 0x40330fc10900780c */ /* 0x000fe20003f04070 */
[----:B------:R-:W0:Y:S02]  /*03d0*/  F2F.F32.F64 R0, R12 ;  /* 0x0000000c00007310 */ /* 0x000e240000301000 */
[----:B0-----:R-:W-:-:S06]  /*03e0*/  FMUL R0, R0, 1.4426950216293334961 ;  /* 0x3fb8aa3b00007820 */ /* 0x001fcc0000400000 */
[----:B------:R-:W0:Y:S08]  /*03f0*/  FRND R0, R0 ;  /* 0x0000000000007307 */ /* 0x000e300000201000 */
[----:B0-----:R0:W1:Y:S08]  /*0400*/  F2F.F64.F32 R10, R0 ;  /* 0x00000000000a7310 */ /* 0x0010700000201800 */
[----:B0-----:R-:W0:Y:S01]  /*0410*/  MUFU.EX2 R0, R0 ;  /* 0x0000000000007308 */ /* 0x001e220000000800 */
[----:B-1----:R-:W-:Y:S01]  /*0420*/  DFMA R10, R10, -UR6, R12 ;  /* 0x800000060a0a7c2b */ /* 0x002fe2000800000c */
[----:B------:R-:W-:Y:S01]  /*0430*/  UMOV UR6, 0xa4741b81 ;  /* 0xa4741b8100067882 */ /* 0x000fe20000000000 */
[----:B------:R-:W-:-:S06]  /*0440*/  UMOV UR7, 0x3e5ae904 ;  /* 0x3e5ae90400077882 */ /* 0x000fcc0000000000 */
[C---:B------:R-:W-:Y:S01]  /*0450*/  DFMA R14, R10.reuse, UR6, R14 ;  /* 0x000000060a0e7c2b */ /* 0x040fe2000800000e */
[----:B------:R-:W-:Y:S01]  /*0460*/  UMOV UR6, 0x15ff7e07 ;  /* 0x15ff7e0700067882 */ /* 0x000fe20000000000 */
[----:B------:R-:W-:Y:S01]  /*0470*/  UMOV UR7, 0x3ec71de7 ;  /* 0x3ec71de700077882 */ /* 0x000fe20000000000 */
[----:B0-----:R-:W0:Y:S05]  /*0480*/  F2F.F64.F32 R12, R0 ;  /* 0x00000000000c7310 */ /* 0x001e2a0000201800 */
[----:B------:R-:W-:Y:S01]  /*0490*/  DFMA R14, R10, R14, UR6 ;  /* 0x000000060a0e7e2b */ /* 0x000fe2000800000e */
[----:B------:R-:W-:Y:S01]  /*04a0*/  UMOV UR6, 0x6b0ac45a ;  /* 0x6b0ac45a00067882 */ /* 0x000fe20000000000 */
[----:B------:R-:W-:-:S06]  /*04b0*/  UMOV UR7, 0x3efa019a ;  /* 0x3efa019a00077882 */ /* 0x000fcc0000000000 */
[----:B------:R-:W-:Y:S01]  /*04c0*/  DFMA R14, R10, R14, UR6 ;  /* 0x000000060a0e7e2b */ /* 0x000fe2000800000e */
[----:B------:R-:W-:Y:S01]  /*04d0*/  UMOV UR6, 0x17eed94f ;  /* 0x17eed94f00067882 */ /* 0x000fe20000000000 */
[----:B------:R-:W-:Y:S01]  /*04e0*/  UMOV UR7, 0x3f2a01a0 ;  /* 0x3f2a01a000077882 */ /* 0x000fe20000000000 */
[----:B0-----:R-:W-:-:S05]  /*04f0*/  DADD R16, -R12, 1 ;  /* 0x3ff000000c107429 */ /* 0x001fca0000000100 */
[----:B------:R-:W-:Y:S01]  /*0500*/  DFMA R14, R10, R14, UR6 ;  /* 0x000000060a0e7e2b */ /* 0x000fe2000800000e */
[----:B------:R-:W-:Y:S01]  /*0510*/  UMOV UR6, 0x17f2a71b ;  /* 0x17f2a71b00067882 */ /* 0x000fe20000000000 */
[----:B------:R-:W-:-:S06]  /*0520*/  UMOV UR7, 0x3f56c16c ;  /* 0x3f56c16c00077882 */ /* 0x000fcc0000000000 */
        /* <DEDUP_REMOVED lines=12> */
[----:B------:R-:W-:-:S08]  /*05f0*/  DFMA R14, R10, R14, UR6 ;  /* 0x000000060a0e7e2b */ /* 0x000fd0000800000e */
[----:B------:R-:W-:-:S08]  /*0600*/  DMUL R14, R10, R14 ;  /* 0x0000000e0a0e7228 */ /* 0x000fd00000000000 */
[----:B------:R-:W-:Y:S01]  /*0610*/  DFMA R14, R10, R14, R10 ;  /* 0x0000000e0a0e722b */ /* 0x000fe2000000000a */
[----:B------:R-:W-:-:S07]  /*0620*/  IMAD.MOV.U32 R10, RZ, RZ, RZ ;  /* 0x000000ffff0a7224 */ /* 0x000fce00078e00ff */
[----:B------:R-:W-:-:S08]  /*0630*/  DFMA R14, -R14, R12, R16 ;  /* 0x0000000c0e0e722b */ /* 0x000fd00000000110 */
[----:B------:R-:W-:-:S06]  /*0640*/  DADD R14, -R14, 2 ;  /* 0x400000000e0e7429 */ /* 0x000fcc0000000100 */
[----:B------:R-:W0:Y:S02]  /*0650*/  MUFU.RCP64H R11, R15 ;  /* 0x0000000f000b7308 */ /* 0x000e240000001800 */
[----:B0-----:R-:W-:-:S08]  /*0660*/  DFMA R12, -R14, R10, 1 ;  /* 0x3ff000000e0c742b */ /* 0x001fd0000000010a */
[----:B------:R-:W-:-:S08]  /*0670*/  DFMA R12, R12, R12, R12 ;  /* 0x0000000c0c0c722b */ /* 0x000fd0000000000c */
[----:B------:R-:W-:Y:S01]  /*0680*/  DFMA R12, R10, R12, R10 ;  /* 0x0000000c0a0c722b */ /* 0x000fe2000000000a */
[----:B------:R-:W-:Y:S02]  /*0690*/  IMAD.MOV.U32 R10, RZ, RZ, 0x0 ;  /* 0x00000000ff0a7424 */ /* 0x000fe400078e00ff */
[----:B------:R-:W-:-:S06]  /*06a0*/  IMAD.MOV.U32 R11, RZ, RZ, 0x40000000 ;  /* 0x40000000ff0b7424 */ /* 0x000fcc00078e00ff */
[----:B------:R-:W-:-:S10]  /*06b0*/  DFMA R12, R12, -R10, 1 ;  /* 0x3ff000000c0c742b */ /* 0x000fd4000000080a */
[----:B------:R-:W-:Y:S02]  /*06c0*/  FSEL R3, R13, 1.875, !P0 ;  /* 0x3ff000000d037808 */ /* 0x000fe40004000000 */
[----:B------:R-:W-:Y:S02]  /*06d0*/  FSEL R6, R12, RZ, !P0 ;  /* 0x000000ff0c067208 */ /* 0x000fe40004000000 */
[----:B------:R-:W-:Y:S01]  /*06e0*/  LOP3.LUT R7, R3, 0x80000000, R7, 0xb8, !PT ;  /* 0x8000000003077812 */ /* 0x000fe200078eb807 */
[----:B------:R-:W-:Y:S06]  /*06f0*/  BRA `(.L_x_5) ;  /* 0x00000000008c7947 */ /* 0x000fec0003800000 */
.L_x_4:
[----:B------:R-:W-:Y:S01]  /*0700*/  DMUL R8, R6, R6 ;  /* 0x0000000606087228 */ /* 0x000fe20000000000 */
[----:B------:R-:W-:Y:S01]  /*0710*/  IMAD.MOV.U32 R10, RZ, RZ, 0x420afc3d ;  /* 0x420afc3dff0a7424 */ /* 0x000fe200078e00ff */
[----:B------:R-:W-:Y:S01]  /*0720*/  UMOV UR6, 0xe2f5e964 ;  /* 0xe2f5e96400067882 */ /* 0x000fe20000000000 */
[----:B------:R-:W-:Y:S01]  /*0730*/  IMAD.MOV.U32 R11, RZ, RZ, 0x3f14359f ;  /* 0x3f14359fff0b7424 */ /* 0x000fe200078e00ff */
[----:B------:R-:W-:-:S05]  /*0740*/  UMOV UR7, 0x3ef0bc46 ;  /* 0x3ef0bc4600077882 */ /* 0x000fca0000000000 */
[----:B------:R-:W-:Y:S01]  /*0750*/  DFMA R10, R8, -UR6, R10 ;  /* 0x80000006080a7c2b */ /* 0x000fe2000800000a */
[----:B------:R-:W-:Y:S01]  /*0760*/  UMOV UR6, 0x728c5d84 ;  /* 0x728c5d8400067882 */ /* 0x000fe20000000000 */
[----:B------:R-:W-:-:S06]  /*0770*/  UMOV UR7, 0x3f2df9f0 ;  /* 0x3f2df9f000077882 */ /* 0x000fcc0000000000 */
[----:B------:R-:W-:Y:S01]  /*0780*/  DFMA R10, R8, R10, -UR6 ;  /* 0x80000006080a7e2b */ /* 0x000fe2000800000a */
[----:B------:R-:W-:Y:S01]  /*0790*/  UMOV UR6, 0xcec4f033 ;  /* 0xcec4f03300067882 */ /* 0x000fe20000000000 */
[----:B------:R-:W-:-:S06]  /*07a0*/  UMOV UR7, 0x3f4337d1 ;  /* 0x3f4337d100077882 */ /* 0x000fcc0000000000 */
[----:B------:R-:W-:Y:S01]  /*07b0*/  DFMA R10, R8, R10, UR6 ;  /* 0x00000006080a7e2b */ /* 0x000fe2000800000a */
        /* <DEDUP_REMOVED lines=20> */
[----:B------:R-:W-:-:S08]  /*0900*/  DFMA R10, R8, R10, -UR6 ;  /* 0x80000006080a7e2b */ /* 0x000fd0000800000a */
[----:B------:R-:W-:-:S08]  /*0910*/  DFMA R10, R8, R10, RZ ;  /* 0x0000000a080a722b */ /* 0x000fd000000000ff */
[----:B------:R-:W-:-:S11]  /*0920*/  DFMA R6, R6, R10, R6 ;  /* 0x0000000a0606722b */ /* 0x000fd60000000006 */
.L_x_5:
[----:B------:R-:W-:Y:S05]  /*0930*/  BSYNC.RECONVERGENT B0 ;  /* 0x0000000000007941 */ /* 0x000fea0003800200 */
.L_x_3:
[----:B------:R-:W-:Y:S01]  /*0940*/  DADD R6, R6, 1 ;  /* 0x3ff0000006067429 */ /* 0x000fe20000000000 */
[----:B------:R-:W0:Y:S01]  /*0950*/  LDC.64 R8, c[0x0][0x388] ;  /* 0x0000e200ff087b82 */ /* 0x000e220000000a00 */
[----:B------:R-:W-:-:S08]  /*0960*/  DMUL R4, R4, 0.5 ;  /* 0x3fe0000004047828 */ /* 0x000fd00000000000 */
[----:B------:R-:W-:-:S10]  /*0970*/  DMUL R4, R6, R4 ;  /* 0x0000000406047228 */ /* 0x000fd40000000000 */
[----:B------:R-:W1:Y:S01]  /*0980*/  F2F.F32.F64 R5, R4 ;  /* 0x0000000400057310 */ /* 0x000e620000301000 */
[----:B0-----:R-:W-:-:S05]  /*0990*/  IMAD.WIDE.U32 R2, R2, 0x4, R8 ;  /* 0x0000000402027825 */ /* 0x001fca00078e0008 */
[----:B-1----:R-:W-:Y:S01]  /*09a0*/  STG.E desc[UR4][R2.64], R5 ;  /* 0x0000000502007986 */ /* 0x002fe2000c101904 */
[----:B------:R-:W-:Y:S05]  /*09b0*/  EXIT ;  /* 0x000000000000794d */ /* 0x000fea0003800000 */
        .type           $_Z4geluPfS_$__internal_accurate_pow,@function
        .size           $_Z4geluPfS_$__internal_accurate_pow,(.L_x_8 - $_Z4geluPfS_$__internal_accurate_pow)
$_Z4geluPfS_$__internal_accurate_pow:
[----:B------:R-:W-:Y:S01]  /*09c0*/  DADD R6, -RZ, |R4| ;  /* 0x00000000ff067229 */ /* 0x000fe20000000504 */
[----:B------:R-:W-:Y:S01]  /*09d0*/  IMAD.MOV.U32 R20, RZ, RZ, RZ ;  /* 0x000000ffff147224 */ /* 0x000fe200078e00ff */
[----:B------:R-:W-:Y:S01]  /*09e0*/  MOV R18, 0x41ad3b5a ;  /* 0x41ad3b5a00127802 */ /* 0x000fe20000000f00 */
[----:B------:R-:W-:Y:S01]  /*09f0*/  IMAD.MOV.U32 R19, RZ, RZ, 0x3ed0f5d2 ;  /* 0x3ed0f5d2ff137424 */ /* 0x000fe200078e00ff */
[----:B------:R-:W-:Y:S01]  /*0a00*/  UMOV UR6, 0x7d2cafe2 ;  /* 0x7d2cafe200067882 */ /* 0x000fe20000000000 */
[----:B------:R-:W-:Y:S01]  /*0a10*/  UMOV UR7, 0x3eb0f5ff ;  /* 0x3eb0f5ff00077882 */ /* 0x000fe20000000000 */
[----:B------:R-:W-:Y:S01]  /*0a20*/  UMOV UR8, 0x3b39803f ;  /* 0x3b39803f00087882 */ /* 0x000fe20000000000 */
[----:B------:R-:W-:-:S03]  /*0a30*/  UMOV UR9, 0x3c7abc9e ;  /* 0x3c7abc9e00097882 */ /* 0x000fc60000000000 */
[----:B------:R-:W-:Y:S02]  /*0a40*/  ISETP.GT.U32.AND P0, PT, R7, 0xfffff, PT ;  /* 0x000fffff0700780c */ /* 0x000fe40003f04070 */
[----:B------:R-:W-:-:S11]  /*0a50*/  MOV R10, R7 ;  /* 0x00000007000a7202 */ /* 0x000fd60000000f00 */
[----:B------:R-:W-:-:S10]  /*0a60*/  @!P0 DMUL R8, R6, 1.80143985094819840000e+16 ;  /* 0x4350000006088828 */ /* 0x000fd40000000000 */
[----:B------:R-:W-:Y:S02]  /*0a70*/  @!P0 IMAD.MOV.U32 R10, RZ, RZ, R9 ;  /* 0x000000ffff0a8224 */ /* 0x000fe400078e0009 */
[----:B------:R-:W-:-:S03]  /*0a80*/  @!P0 IMAD.MOV.U32 R6, RZ, RZ, R8 ;  /* 0x000000ffff068224 */ /* 0x000fc600078e0008 */
[----:B------:R-:W-:Y:S01]  /*0a90*/  LOP3.LUT R10, R10, 0x800fffff, RZ, 0xc0, !PT ;  /* 0x800fffff0a0a7812 */ /* 0x000fe200078ec0ff */
[----:B------:R-:W-:Y:S01]  /*0aa0*/  IMAD.MOV.U32 R14, RZ, RZ, R6 ;  /* 0x000000ffff0e7224 */ /* 0x000fe200078e0006 */
[----:B------:R-:W-:Y:S02]  /*0ab0*/  SHF.R.U32.HI R6, RZ, 0x14, R7 ;  /* 0x00000014ff067819 */ /* 0x000fe40000011607 */
[----:B------:R-:W-:Y:S02]  /*0ac0*/  LOP3.LUT R15, R10, 0x3ff00000, RZ, 0xfc, !PT ;  /* 0x3ff000000a0f7812 */ /* 0x000fe400078efcff */
[----:B------:R-:W-:Y:S02]  /*0ad0*/  @!P0 LEA.HI R6, R9, 0xffffffca, RZ, 0xc ;  /* 0xffffffca09068811 */ /* 0x000fe400078f60ff */
[----:B------:R-:W-:-:S03]  /*0ae0*/  ISETP.GE.U32.AND P1, PT, R15, 0x3ff6a09f, PT ;  /* 0x3ff6a09f0f00780c */ /* 0x000fc60003f26070 */
[----:B------:R-:W-:-:S10]  /*0af0*/  VIADD R7, R6, 0xfffffc01 ;  /* 0xfffffc0106077836 */ /* 0x000fd40000000000 */
[----:B------:R-:W-:Y:S02]  /*0b00*/  @P1 VIADD R11, R15, 0xfff00000 ;  /* 0xfff000000f0b1836 */ /* 0x000fe40000000000 */
[----:B------:R-:W-:Y:S02]  /*0b10*/  @P1 VIADD R7, R6, 0xfffffc02 ;  /* 0xfffffc0206071836 */ /* 0x000fe40000000000 */
[----:B------:R-:W-:-:S03]  /*0b20*/  @P1 IMAD.MOV.U32 R15, RZ, RZ, R11 ;  /* 0x000000ffff0f1224 */ /* 0x000fc600078e000b */
[----:B------:R-:W-:Y:S01]  /*0b30*/  LOP3.LUT R6, R7, 0x80000000, RZ, 0x3c, !PT ;  /* 0x8000000007067812 */ /* 0x000fe200078e3cff */
[----:B------:R-:W-:Y:S02]  /*0b40*/  IMAD.MOV.U32 R7, RZ, RZ, 0x43300000 ;  /* 0x43300000ff077424 */ /* 0x000fe400078e00ff */
[C---:B------:R-:W-:Y:S02]  /*0b50*/  DADD R12, R14.reuse, 1 ;  /* 0x3ff000000e0c7429 */ /* 0x040fe40000000000 */
[----:B------:R-:W-:-:S04]  /*0b60*/  DADD R14, R14, -1 ;  /* 0xbff000000e0e7429 */ /* 0x000fc80000000000 */
[----:B------:R-:W0:Y:S02]  /*0b70*/  MUFU.RCP64H R21, R13 ;  /* 0x0000000d00157308 */ /* 0x000e240000001800 */
[----:B0-----:R-:W-:-:S08]  /*0b80*/  DFMA R10, -R12, R20, 1 ;  /* 0x3ff000000c0a742b */ /* 0x001fd00000000114 */
[----:B------:R-:W-:-:S08]  /*0b90*/  DFMA R10, R10, R10, R10 ;  /* 0x0000000a0a0a722b */ /* 0x000fd0000000000a */
[----:B------:R-:W-:-:S08]  /*0ba0*/  DFMA R20, R20, R10, R20 ;  /* 0x0000000a1414722b */ /* 0x000fd00000000014 */
[----:B------:R-:W-:-:S08]  /*0bb0*/  DMUL R10, R14, R20 ;  /* 0x000000140e0a7228 */ /* 0x000fd00000000000 */
[----:B------:R-:W-:-:S08]  /*0bc0*/  DFMA R10, R14, R20, R10 ;  /* 0x000000140e0a722b */ /* 0x000fd0000000000a */
[-C--:B------:R-:W-:Y:S02]  /*0bd0*/  DMUL R16, R10, R10.reuse ;  /* 0x0000000a0a107228 */ /* 0x080fe40000000000 */
[----:B------:R-:W-:Y:S02]  /*0be0*/  DADD R22, R14, -R10 ;  /* 0x000000000e167229 */ /* 0x000fe4000000080a */
[----:B------:R-:W-:-:S04]  /*0bf0*/  DMUL R26, R10, R10 ;  /* 0x0000000a0a1a7228 */ /* 0x000fc80000000000 */
[----:B------:R-:W-:Y:S01]  /*0c00*/  DFMA R12, R16, UR6, R18 ;  /* 0x00000006100c7c2b */ /* 0x000fe20008000012 */
[----:B------:R-:W-:Y:S01]  /*0c10*/  UMOV UR6, 0x75488a3f ;  /* 0x75488a3f00067882 */ /* 0x000fe20000000000 */
[----:B------:R-:W-:Y:S01]  /*0c20*/  UMOV UR7, 0x3ef3b20a ;  /* 0x3ef3b20a00077882 */ /* 0x000fe20000000000 */
[----:B------:R-:W-:-:S05]  /*0c30*/  DADD R22, R22, R22 ;  /* 0x0000000016167229 */ /* 0x000fca0000000016 */
[----:B------:R-:W-:Y:S01]  /*0c40*/  DFMA R12, R16, R12, UR6 ;  /* 0x00000006100c7e2b */ /* 0x000fe2000800000c */
[----:B------:R-:W-:Y:S01]  /*0c50*/  UMOV UR6, 0xe4faecd5 ;  /* 0xe4faecd500067882 */ /* 0x000fe20000000000 */
[----:B------:R-:W-:Y:S01]  /*0c60*/  UMOV UR7, 0x3f1745cd ;  /* 0x3f1745cd00077882 */ /* 0x000fe20000000000 */
[----:B------:R-:W-:-:S05]  /*0c70*/  DFMA R14, R14, -R10, R22 ;  /* 0x8000000a0e0e722b */ /* 0x000fca0000000016 */
[----:B------:R-:W-:Y:S01]  /*0c80*/  DFMA R12, R16, R12, UR6 ;  /* 0x00000006100c7e2b */ /* 0x000fe2000800000c */
[----:B------:R-:W-:Y:S01]  /*0c90*/  UMOV UR6, 0x258a578b ;  /* 0x258a578b00067882 */ /* 0x000fe20000000000 */
[----:B------:R-:W-:Y:S01]  /*0ca0*/  UMOV UR7, 0x3f3c71c7 ;  /* 0x3f3c71c700077882 */ /* 0x000fe20000000000 */
[----:B------:R-:W-:Y:S02]  /*0cb0*/  DMUL R14, R20, R14 ;  /* 0x0000000e140e7228 */ /* 0x000fe40000000000 */
[----:B------:R-:W-:-:S03]  /*0cc0*/  DFMA R20, R10, R10, -R26 ;  /* 0x0000000a0a14722b */ /* 0x000fc6000000081a */
        /* <DEDUP_REMOVED lines=10> */
[----:B------:R-:W-:Y:S01]  /*0d70*/  DADD R22, -R12, UR6 ;  /* 0x000000060c167e29 */ /* 0x000fe20008000100 */
[----:B------:R-:W-:Y:S01]  /*0d80*/  UMOV UR6, 0xb9e7b0 ;  /* 0x00b9e7b000067882 */ /* 0x000fe20000000000 */
[----:B------:R-:W-:-:S06]  /*0d90*/  UMOV UR7, 0x3c46a4cb ;  /* 0x3c46a4cb00077882 */ /* 0x000fcc0000000000 */
[----:B------:R-:W-:Y:S02]  /*0da0*/  DFMA R18, R16, R18, R22 ;  /* 0x000000121012722b */ /* 0x000fe40000000016 */
[----:B------:R-:W-:Y:S01]  /*0db0*/  DMUL R16, R10, R26 ;  /* 0x0000001a0a107228 */ /* 0x000fe20000000000 */
[----:B------:R-:W-:Y:S02]  /*0dc0*/  VIADD R23, R15, 0x100000 ;  /* 0x001000000f177836 */ /* 0x000fe40000000000 */
[----:B------:R-:W-:-:S03]  /*0dd0*/  IMAD.MOV.U32 R22, RZ, RZ, R14 ;  /* 0x000000ffff167224 */ /* 0x000fc600078e000e */
[----:B------:R-:W-:Y:S01]  /*0de0*/  DADD R18, R18, -UR6 ;  /* 0x8000000612127e29 */ /* 0x000fe20008000000 */
[----:B------:R-:W-:Y:S01]  /*0df0*/  UMOV UR6, 0x80000000 ;  /* 0x8000000000067882 */ /* 0x000fe20000000000 */
[C---:B------:R-:W-:Y:S01]  /*0e00*/  DFMA R24, R10.reuse, R26, -R16 ;  /* 0x0000001a0a18722b */ /* 0x040fe20000000810 */
[----:B------:R-:W-:Y:S01]  /*0e10*/  UMOV UR7, 0x43300000 ;  /* 0x4330000000077882 */ /* 0x000fe20000000000 */
[----:B------:R-:W-:-:S04]  /*0e20*/  DFMA R20, R10, R22, R20 ;  /* 0x000000160a14722b */ /* 0x000fc80000000014 */
[----:B------:R-:W-:Y:S02]  /*0e30*/  DADD R22, R12, R18 ;  /* 0x000000000c167229 */ /* 0x000fe40000000012 */
[----:B------:R-:W-:-:S06]  /*0e40*/  DFMA R24, R14, R26, R24 ;  /* 0x0000001a0e18722b */ /* 0x000fcc0000000018 */
[----:B------:R-:W-:Y:S02]  /*0e50*/  DMUL R26, R22, R16 ;  /* 0x00000010161a7228 */ /* 0x000fe40000000000 */
[----:B------:R-:W-:Y:S02]  /*0e60*/  DFMA R20, R10, R20, R24 ;  /* 0x000000140a14722b */ /* 0x000fe40000000018 */
[----:B------:R-:W-:-:S04]  /*0e70*/  DADD R24, R12, -R22 ;  /* 0x000000000c187229 */ /* 0x000fc80000000816 */
[----:B------:R-:W-:-:S04]  /*0e80*/  DFMA R12, R22, R16, -R26 ;  /* 0x00000010160c722b */ /* 0x000fc8000000081a */
[----:B------:R-:W-:-:S04]  /*0e90*/  DADD R24, R18, R24 ;  /* 0x0000000012187229 */ /* 0x000fc80000000018 */
[----:B------:R-:W-:-:S08]  /*0ea0*/  DFMA R12, R22, R20, R12 ;  /* 0x00000014160c722b */ /* 0x000fd0000000000c */
[----:B------:R-:W-:-:S08]  /*0eb0*/  DFMA R24, R24, R16, R12 ;  /* 0x000000101818722b */ /* 0x000fd0000000000c */
[----:B------:R-:W-:-:S08]  /*0ec0*/  DADD R16, R26, R24 ;  /* 0x000000001a107229 */ /* 0x000fd00000000018 */
[--C-:B------:R-:W-:Y:S02]  /*0ed0*/  DADD R12, R10, R16.reuse ;  /* 0x000000000a0c7229 */ /* 0x100fe40000000010 */
[----:B------:R-:W-:-:S06]  /*0ee0*/  DADD R26, R26, -R16 ;  /* 0x000000001a1a7229 */ /* 0x000fcc0000000810 */
[----:B------:R-:W-:Y:S02]  /*0ef0*/  DADD R10, R10, -R12 ;  /* 0x000000000a0a7229 */ /* 0x000fe4000000080c */
[----:B------:R-:W-:-:S06]  /*0f00*/  DADD R26, R24, R26 ;  /* 0x00000000181a7229 */ /* 0x000fcc000000001a */
[----:B------:R-:W-:-:S08]  /*0f10*/  DADD R10, R16, R10 ;  /* 0x00000000100a7229 */ /* 0x000fd0000000000a */
[----:B------:R-:W-:-:S08]  /*0f20*/  DADD R10, R26, R10 ;  /* 0x000000001a0a7229 */ /* 0x000fd0000000000a */
[----:B------:R-:W-:Y:S02]  /*0f30*/  DADD R10, R14, R10 ;  /* 0x000000000e0a7229 */ /* 0x000fe4000000000a */
[----:B------:R-:W-:Y:S01]  /*0f40*/  DADD R14, R6, -UR6 ;  /* 0x80000006060e7e29 */ /* 0x000fe20008000000 */
[----:B------:R-:W-:Y:S01]  /*0f50*/  UMOV UR6, 0xfefa39ef ;  /* 0xfefa39ef00067882 */ /* 0x000fe20000000000 */
[----:B------:R-:W-:-:S04]  /*0f60*/  UMOV UR7, 0x3fe62e42 ;  /* 0x3fe62e4200077882 */ /* 0x000fc80000000000 */
[----:B------:R-:W-:-:S08]  /*0f70*/  DADD R8, R12, R10 ;  /* 0x000000000c087229 */ /* 0x000fd0000000000a */
[--C-:B------:R-:W-:Y:S02]  /*0f80*/  DFMA R6, R14, UR6, R8.reuse ;  /* 0x000000060e067c2b */ /* 0x100fe40008000008 */
[----:B------:R-:W-:-:S06]  /*0f90*/  DADD R12, R12, -R8 ;  /* 0x000000000c0c7229 */ /* 0x000fcc0000000808 */
[----:B------:R-:W-:Y:S02]  /*0fa0*/  DFMA R16, R14, -UR6, R6 ;  /* 0x800000060e107c2b */ /* 0x000fe40008000006 */
[----:B------:R-:W-:-:S06]  /*0fb0*/  DADD R12, R10, R12 ;  /* 0x000000000a0c7229 */ /* 0x000fcc000000000c */
[----:B------:R-:W-:-:S08]  /*0fc0*/  DADD R16, -R8, R16 ;  /* 0x0000000008107229 */ /* 0x000fd00000000110 */
[----:B------:R-:W-:-:S08]  /*0fd0*/  DADD R12, R12, -R16 ;  /* 0x000000000c0c7229 */ /* 0x000fd00000000810 */
[----:B------:R-:W-:-:S08]  /*0fe0*/  DFMA R12, R14, UR8, R12 ;  /* 0x000000080e0c7c2b */ /* 0x000fd0000800000c */
[----:B------:R-:W-:-:S08]  /*0ff0*/  DADD R8, R6, R12 ;  /* 0x0000000006087229 */ /* 0x000fd0000000000c */
[----:B------:R-:W-:Y:S02]  /*1000*/  DADD R10, R6, -R8 ;  /* 0x00000000060a7229 */ /* 0x000fe40000000808 */
[----:B------:R-:W-:-:S06]  /*1010*/  DMUL R6, R8, 3 ;  /* 0x4008000008067828 */ /* 0x000fcc0000000000 */
[----:B------:R-:W-:Y:S02]  /*1020*/  DADD R12, R12, R10 ;  /* 0x000000000c0c7229 */ /* 0x000fe4000000000a */
[----:B------:R-:W-:Y:S01]  /*1030*/  DFMA R8, R8, 3, -R6 ;  /* 0x400800000808782b */ /* 0x000fe20000000806 */
[----:B------:R-:W-:Y:S01]  /*1040*/  MOV R10, 0x652b82fe ;  /* 0x652b82fe000a7802 */ /* 0x000fe20000000f00 */
[----:B------:R-:W-:-:S06]  /*1050*/  IMAD.MOV.U32 R11, RZ, RZ, 0x3ff71547 ;  /* 0x3ff71547ff0b7424 */ /* 0x000fcc00078e00ff */
[----:B------:R-:W-:-:S08]  /*1060*/  DFMA R12, R12, 3, R8 ;  /* 0x400800000c0c782b */ /* 0x000fd00000000008 */
[----:B------:R-:W-:-:S08]  /*1070*/  DADD R8, R6, R12 ;  /* 0x0000000006087229 */ /* 0x000fd0000000000c */
[----:B------:R-:W-:Y:S02]  /*1080*/  DFMA R10, R8, R10, 6.75539944105574400000e+15 ;  /* 0x43380000080a742b */ /* 0x000fe4000000000a */
[----:B------:R-:W-:Y:S01]  /*1090*/  FSETP.GEU.AND P0, PT, |R9|, 4.1917929649353027344, PT ;  /* 0x4086232b0900780b */ /* 0x000fe20003f0e200 */
[----:B------:R-:W-:-:S05]  /*10a0*/  DADD R6, R6, -R8 ;  /* 0x0000000006067229 */ /* 0x000fca0000000808 */
[----:B------:R-:W-:-:S03]  /*10b0*/  DADD R14, R10, -6.75539944105574400000e+15 ;  /* 0xc33800000a0e7429 */ /* 0x000fc60000000000 */
[----:B------:R-:W-:-:S05]  /*10c0*/  DADD R12, R12, R6 ;  /* 0x000000000c0c7229 */ /* 0x000fca0000000006 */
[----:B------:R-:W-:Y:S01]  /*10d0*/  DFMA R16, R14, -UR6, R8 ;  /* 0x800000060e107c2b */ /* 0x000fe20008000008 */
[----:B------:R-:W-:Y:S01]  /*10e0*/  UMOV UR6, 0x3b39803f ;  /* 0x3b39803f00067882 */ /* 0x000fe20000000000 */
[----:B------:R-:W-:-:S06]  /*10f0*/  UMOV UR7, 0x3c7abc9e ;  /* 0x3c7abc9e00077882 */ /* 0x000fcc0000000000 */
[----:B------:R-:W-:Y:S01]  /*1100*/  DFMA R14, R14, -UR6, R16 ;  /* 0x800000060e0e7c2b */ /* 0x000fe20008000010 */
[----:B------:R-:W-:Y:S01]  /*1110*/  UMOV UR6, 0x69ce2bdf ;  /* 0x69ce2bdf00067882 */ /* 0x000fe20000000000 */
[----:B------:R-:W-:Y:S01]  /*1120*/  IMAD.MOV.U32 R16, RZ, RZ, -0x35dec16 ;  /* 0xfca213eaff107424 */ /* 0x000fe200078e00ff */
[----:B------:R-:W-:Y:S01]  /*1130*/  UMOV UR7, 0x3e5ade15 ;  /* 0x3e5ade1500077882 */ /* 0x000fe20000000000 */
[----:B------:R-:W-:-:S06]  /*1140*/  IMAD.MOV.U32 R17, RZ, RZ, 0x3e928af3 ;  /* 0x3e928af3ff117424 */ /* 0x000fcc00078e00ff */
[----:B------:R-:W-:Y:S01]  /*1150*/  DFMA R16, R14, UR6, R16 ;  /* 0x000000060e107c2b */ /* 0x000fe20008000010 */
        /* <DEDUP_REMOVED lines=24> */
[----:B------:R-:W-:-:S08]  /*12e0*/  DFMA R16, R14, R16, 1 ;  /* 0x3ff000000e10742b */ /* 0x000fd00000000010 */
[----:B------:R-:W-:-:S10]  /*12f0*/  DFMA R14, R14, R16, 1 ;  /* 0x3ff000000e0e742b */ /* 0x000fd40000000010 */
[----:B------:R-:W-:Y:S02]  /*1300*/  IMAD R7, R10, 0x100000, R15 ;  /* 0x001000000a077824 */ /* 0x000fe400078e020f */
[----:B------:R-:W-:Y:S01]  /*1310*/  IMAD.MOV.U32 R6, RZ, RZ, R14 ;  /* 0x000000ffff067224 */ /* 0x000fe200078e000e */
[----:B------:R-:W-:Y:S06]  /*1320*/  @!P0 BRA `(.L_x_6) ;  /* 0x0000000000308947 */ /* 0x000fec0003800000 */
[----:B------:R-:W-:Y:S01]  /*1330*/  FSETP.GEU.AND P1, PT, |R9|, 4.2275390625, PT ;  /* 0x408748000900780b */ /* 0x000fe20003f2e200 */
[C---:B------:R-:W-:Y:S02]  /*1340*/  DADD R16, R8.reuse, +INF ;  /* 0x7ff0000008107429 */ /* 0x040fe40000000000 */
[----:B------:R-:W-:-:S08]  /*1350*/  DSETP.GEU.AND P0, PT, R8, RZ, PT ;  /* 0x000000ff0800722a */ /* 0x000fd00003f0e000 */
[----:B------:R-:W-:Y:S02]  /*1360*/  FSEL R7, R17, RZ, P0 ;  /* 0x000000ff11077208 */ /* 0x000fe40000000000 */
[----:B------:R-:W-:-:S04]  /*1370*/  @!P1 LEA.HI R6, R10, R10, RZ, 0x1 ;  /* 0x0000000a0a069211 */ /* 0x000fc800078f08ff */
[----:B------:R-:W-:Y:S02]  /*1380*/  @!P1 SHF.R.S32.HI R9, RZ, 0x1, R6 ;  /* 0x00000001ff099819 */ /* 0x000fe40000011406 */
[----:B------:R-:W-:Y:S02]  /*1390*/  FSEL R6, R16, RZ, P0 ;  /* 0x000000ff10067208 */ /* 0x000fe40000000000 */
[----:B------:R-:W-:Y:S01]  /*13a0*/  @!P1 IADD3 R8, PT, PT, R10, -R9, RZ ;  /* 0x800000090a089210 */ /* 0x000fe20007ffe0ff */
[----:B------:R-:W-:-:S03]  /*13b0*/  @!P1 IMAD R15, R9, 0x100000, R15 ;  /* 0x00100000090f9824 */ /* 0x000fc600078e020f */
[----:B------:R-:W-:Y:S01]  /*13c0*/  @!P1 LEA R9, R8, 0x3ff00000, 0x14 ;  /* 0x3ff0000008099811 */ /* 0x000fe200078ea0ff */
[----:B------:R-:W-:-:S06]  /*13d0*/  @!P1 IMAD.MOV.U32 R8, RZ, RZ, RZ ;  /* 0x000000ffff089224 */ /* 0x000fcc00078e00ff */
[----:B------:R-:W-:-:S11]  /*13e0*/  @!P1 DMUL R6, R14, R8 ;  /* 0x000000080e069228 */ /* 0x000fd60000000000 */
.L_x_6:
[----:B------:R-:W-:Y:S02]  /*13f0*/  DFMA R12, R12, R6, R6 ;  /* 0x000000060c0c722b */ /* 0x000fe40000000006 */
[----:B------:R-:W-:-:S08]  /*1400*/  DSETP.NEU.AND P0, PT, |R6|, +INF , PT ;  /* 0x7ff000000600742a */ /* 0x000fd00003f0d200 */
[----:B------:R-:W-:Y:S01]  /*1410*/  FSEL R11, R6, R12, !P0 ;  /* 0x0000000c060b7208 */ /* 0x000fe20004000000 */
[----:B------:R-:W-:Y:S01]  /*1420*/  IMAD.MOV.U32 R6, RZ, RZ, R0 ;  /* 0x000000ffff067224 */ /* 0x000fe200078e0000 */
[----:B------:R-:W-:Y:S01]  /*1430*/  FSEL R12, R7, R13, !P0 ;  /* 0x0000000d070c7208 */ /* 0x000fe20004000000 */
[----:B------:R-:W-:-:S04]  /*1440*/  IMAD.MOV.U32 R7, RZ, RZ, 0x0 ;  /* 0x00000000ff077424 */ /* 0x000fc800078e00ff */
[----:B------:R-:W-:Y:S05]  /*1450*/  RET.REL.NODEC R6 `(_Z4geluPfS_) ;  /* 0xffffffe806e87950 */ /* 0x000fea0003c3ffff */
.L_x_7:
[----:B------:R-:W-:-:S00]  /*1460*/  BRA `(.L_x_7) ;  /* 0xfffffffc00fc7947 */ /* 0x000fc0000383ffff */
[----:B------:R-:W-:-:S00]  /*1470*/  NOP ;  /* 0x0000000000007918 */ /* 0x000fc00000000000 */
        /* <DEDUP_REMOVED lines=8> */
.L_x_8:


//--------------------- .nv.shared.reserved.0     --------------------------
	.section	.nv.shared.reserved.0,"aw",@nobits
	.weak		__nv_reservedSMEM_offset_0_alias
	.size		__nv_reservedSMEM_offset_0_alias, 0, 64
	.other		__nv_reservedSMEM_offset_0_alias,@"STO_CUDA_RESERVED_SHARED STV_DEFAULT"
__nv_reservedSMEM_offset_0_alias:
	.zero		0
	.zero		64


//--------------------- .nv.constant0._Z4geluPfS_ --------------------------
	.section	.nv.constant0._Z4geluPfS_,"a",@progbits
	.sectionflags	@""
	.align	4
.nv.constant0._Z4geluPfS_:
	.zero		912


//--------------------- SYMBOLS --------------------------

	.type		.nv.reservedSmem.offset0,@object
	.size		.nv.reservedSmem.offset0,0x4
